//
// Generated by NVIDIA NVVM Compiler
//
// Compiler Build ID: CL-36424714
// Cuda compilation tools, release 13.0, V13.0.88
// Based on NVVM 20.0.0
//

.version 9.0
.target sm_100
.address_size 64

	// .globl	_Z24CalculateHadamardProductPlS_i

.visible .entry _Z24CalculateHadamardProductPlS_i(
	.param .u64 .ptr .align 1 _Z24CalculateHadamardProductPlS_i_param_0,
	.param .u64 .ptr .align 1 _Z24CalculateHadamardProductPlS_i_param_1,
	.param .u32 _Z24CalculateHadamardProductPlS_i_param_2
)
{
	.reg .pred 	%p<2>;
	.reg .b32 	%r<17>;
	.reg .b64 	%rd<12>;

	ld.param.u64 	%rd1, [_Z24CalculateHadamardProductPlS_i_param_0];
	ld.param.u64 	%rd2, [_Z24CalculateHadamardProductPlS_i_param_1];
	ld.param.u32 	%r2, [_Z24CalculateHadamardProductPlS_i_param_2];
	mov.u32 	%r3, %tid.x;
	mov.u32 	%r4, %ntid.x;
	mov.u32 	%r5, %ctaid.x;
	mov.u32 	%r6, %tid.y;
	mov.u32 	%r7, %ntid.y;
	mov.u32 	%r8, %ctaid.y;
	mad.lo.s32 	%r9, %r7, %r8, %r6;
	mov.u32 	%r10, %nctaid.x;
	mad.lo.s32 	%r11, %r9, %r10, %r5;
	mad.lo.s32 	%r1, %r11, %r4, %r3;
	mul.lo.s32 	%r12, %r2, %r2;
	setp.ge.u32 	%p1, %r1, %r12;
	@%p1 bra 	$L__BB0_2;
	cvta.to.global.u64 	%rd3, %rd1;
	cvta.to.global.u64 	%rd4, %rd2;
	mul.wide.u32 	%rd5, %r1, 8;
	add.s64 	%rd6, %rd3, %rd5;
	ld.global.u64 	%rd7, [%rd6];
	div.u32 	%r13, %r1, %r2;
	mul.lo.s32 	%r14, %r13, %r2;
	sub.s32 	%r15, %r1, %r14;
	mad.lo.s32 	%r16, %r15, %r2, %r13;
	mul.wide.u32 	%rd8, %r16, 8;
	add.s64 	%rd9, %rd4, %rd8;
	ld.global.u64 	%rd10, [%rd9];
	mul.lo.s64 	%rd11, %rd10, %rd7;
	st.global.u64 	[%rd6], %rd11;
$L__BB0_2:
	ret;

}
	// .globl	_Z16FindWeightMatrixPlS_i
.visible .entry _Z16FindWeightMatrixPlS_i(
	.param .u64 .ptr .align 1 _Z16FindWeightMatrixPlS_i_param_0,
	.param .u64 .ptr .align 1 _Z16FindWeightMatrixPlS_i_param_1,
	.param .u32 _Z16FindWeightMatrixPlS_i_param_2
)
{
	.reg .pred 	%p<2>;
	.reg .b32 	%r<13>;
	.reg .b64 	%rd<11>;

	ld.param.u64 	%rd1, [_Z16FindWeightMatrixPlS_i_param_0];
	ld.param.u64 	%rd2, [_Z16FindWeightMatrixPlS_i_param_1];
	ld.param.u32 	%r2, [_Z16FindWeightMatrixPlS_i_param_2];
	mov.u32 	%r3, %tid.x;
	mov.u32 	%r4, %ntid.x;
	mov.u32 	%r5, %ctaid.x;
	mov.u32 	%r6, %tid.y;
	mov.u32 	%r7, %ntid.y;
	mov.u32 	%r8, %ctaid.y;
	mad.lo.s32 	%r9, %r7, %r8, %r6;
	mov.u32 	%r10, %nctaid.x;
	mad.lo.s32 	%r11, %r9, %r10, %r5;
	mad.lo.s32 	%r1, %r11, %r4, %r3;
	mul.lo.s32 	%r12, %r2, %r2;
	setp.ge.u32 	%p1, %r1, %r12;
	@%p1 bra 	$L__BB1_2;
	cvta.to.global.u64 	%rd3, %rd1;
	cvta.to.global.u64 	%rd4, %rd2;
	mul.wide.u32 	%rd5, %r1, 8;
	add.s64 	%rd6, %rd3, %rd5;
	ld.global.u64 	%rd7, [%rd6];
	add.s64 	%rd8, %rd4, %rd5;
	ld.global.u64 	%rd9, [%rd8];
	max.s64 	%rd10, %rd7, %rd9;
	st.global.u64 	[%rd6], %rd10;
$L__BB1_2:
	ret;

}
	// .globl	_Z20CalculateFinalMatrixPlS_i
.visible .entry _Z20CalculateFinalMatrixPlS_i(
	.param .u64 .ptr .align 1 _Z20CalculateFinalMatrixPlS_i_param_0,
	.param .u64 .ptr .align 1 _Z20CalculateFinalMatrixPlS_i_param_1,
	.param .u32 _Z20CalculateFinalMatrixPlS_i_param_2
)
{
	.reg .pred 	%p<4>;
	.reg .b32 	%r<23>;
	.reg .b64 	%rd<12>;

	ld.param.u64 	%rd1, [_Z20CalculateFinalMatrixPlS_i_param_0];
	ld.param.u64 	%rd2, [_Z20CalculateFinalMatrixPlS_i_param_1];
	ld.param.u32 	%r2, [_Z20CalculateFinalMatrixPlS_i_param_2];
	mov.u32 	%r3, %tid.x;
	mov.u32 	%r4, %ntid.x;
	mov.u32 	%r5, %ctaid.x;
	mov.u32 	%r6, %tid.y;
	mov.u32 	%r7, %ntid.y;
	mov.u32 	%r8, %ctaid.y;
	mad.lo.s32 	%r9, %r7, %r8, %r6;
	mov.u32 	%r10, %nctaid.x;
	mad.lo.s32 	%r11, %r9, %r10, %r5;
	mad.lo.s32 	%r1, %r11, %r4, %r3;
	mul.lo.s32 	%r12, %r2, %r2;
	shl.b32 	%r13, %r12, 2;
	setp.ge.u32 	%p1, %r1, %r13;
	@%p1 bra 	$L__BB2_2;
	cvta.to.global.u64 	%rd3, %rd1;
	cvta.to.global.u64 	%rd4, %rd2;
	shl.b32 	%r14, %r2, 1;
	div.u32 	%r15, %r1, %r14;
	mul.lo.s32 	%r16, %r14, %r15;
	sub.s32 	%r17, %r1, %r16;
	setp.lt.s32 	%p2, %r15, %r2;
	selp.b32 	%r18, 0, %r2, %p2;
	sub.s32 	%r19, %r15, %r18;
	setp.lt.s32 	%p3, %r17, %r2;
	selp.b32 	%r20, 0, %r2, %p3;
	sub.s32 	%r21, %r17, %r20;
	mad.lo.s32 	%r22, %r19, %r2, %r21;
	mul.wide.s32 	%rd5, %r22, 8;
	add.s64 	%rd6, %rd3, %rd5;
	ld.global.u64 	%rd7, [%rd6];
	mul.wide.s32 	%rd8, %r1, 8;
	add.s64 	%rd9, %rd4, %rd8;
	ld.global.u64 	%rd10, [%rd9];
	mul.lo.s64 	%rd11, %rd10, %rd7;
	st.global.u64 	[%rd9], %rd11;
$L__BB2_2:
	ret;

}


// ===== COMPILED SASS (sm_100) =====

	.target	sm_100

	.elftype	@"ET_EXEC"


//--------------------- .note.nv.tkinfo           --------------------------
	.section	.note.nv.tkinfo,"",@"SHT_NOTE"
	.sectionflags	@"SHF_NOTE_NV_TKINFO"
	.tkinfo
        /*0018*/ 	.word	0x00000002
        /*0030*/ 	.string	""
        /*0030*/ 	.string	"ptxas"
        /*0030*/ 	.string	"Cuda compilation tools, release 13.0, V13.0.88"
        /*0030*/ 	.string	"Build cuda_13.0.r13.0/compiler.36424714_0"
        /*0030*/ 	.string	"-arch sm_100 -m 64 "



//--------------------- .note.nv.cuinfo           --------------------------
	.section	.note.nv.cuinfo,"",@"SHT_NOTE"
	.sectionflags	@"SHF_NOTE_NV_CUINFO"
        /*0018*/ 	.short	0x0002
        /*001a*/ 	.short	0x0064
        /*001c*/ 	.short	0x0082
	.zero		2


//--------------------- .nv.info                  --------------------------
	.section	.nv.info,"",@"SHT_CUDA_INFO"
	.align	4


	//----- nvinfo : EIATTR_REGCOUNT
	.align		4
        /*0000*/ 	.byte	0x04, 0x2f
        /*0002*/ 	.short	(.L_1 - .L_0)
	.align		4
.L_0:
        /*0004*/ 	.word	index@(_Z24CalculateHadamardProductPlS_i)
        /*0008*/ 	.word	0x0000000e


	//----- nvinfo : EIATTR_FRAME_SIZE
	.align		4
.L_1:
        /*000c*/ 	.byte	0x04, 0x11
        /*000e*/ 	.short	(.L_3 - .L_2)
	.align		4
.L_2:
        /*0010*/ 	.word	index@(_Z24CalculateHadamardProductPlS_i)
        /*0014*/ 	.word	0x00000000


	//----- nvinfo : EIATTR_REGCOUNT
	.align		4
.L_3:
        /*0018*/ 	.byte	0x04, 0x2f
        /*001a*/ 	.short	(.L_5 - .L_4)
	.align		4
.L_4:
        /*001c*/ 	.word	index@(_Z16FindWeightMatrixPlS_i)
        /*0020*/ 	.word	0x0000000a


	//----- nvinfo : EIATTR_FRAME_SIZE
	.align		4
.L_5:
        /*0024*/ 	.byte	0x04, 0x11
        /*0026*/ 	.short	(.L_7 - .L_6)
	.align		4
.L_6:
        /*0028*/ 	.word	index@(_Z16FindWeightMatrixPlS_i)
        /*002c*/ 	.word	0x00000000


	//----- nvinfo : EIATTR_REGCOUNT
	.align		4
.L_7:
        /*0030*/ 	.byte	0x04, 0x2f
        /*0032*/ 	.short	(.L_9 - .L_8)
	.align		4
.L_8:
        /*0034*/ 	.word	index@(_Z20CalculateFinalMatrixPlS_i)
        /*0038*/ 	.word	0x0000000e


	//----- nvinfo : EIATTR_FRAME_SIZE
	.align		4
.L_9:
        /*003c*/ 	.byte	0x04, 0x11
        /*003e*/ 	.short	(.L_11 - .L_10)
	.align		4
.L_10:
        /*0040*/ 	.word	index@(_Z20CalculateFinalMatrixPlS_i)
        /*0044*/ 	.word	0x00000000


	//----- nvinfo : EIATTR_MIN_STACK_SIZE
	.align		4
.L_11:
        /*0048*/ 	.byte	0x04, 0x12
        /*004a*/ 	.short	(.L_13 - .L_12)
	.align		4
.L_12:
        /*004c*/ 	.word	index@(_Z20CalculateFinalMatrixPlS_i)
        /*0050*/ 	.word	0x00000000


	//----- nvinfo : EIATTR_MIN_STACK_SIZE
	.align		4
.L_13:
        /*0054*/ 	.byte	0x04, 0x12
        /*0056*/ 	.short	(.L_15 - .L_14)
	.align		4
.L_14:
        /*0058*/ 	.word	index@(_Z16FindWeightMatrixPlS_i)
        /*005c*/ 	.word	0x00000000


	//----- nvinfo : EIATTR_MIN_STACK_SIZE
	.align		4
.L_15:
        /*0060*/ 	.byte	0x04, 0x12
        /*0062*/ 	.short	(.L_17 - .L_16)
	.align		4
.L_16:
        /*0064*/ 	.word	index@(_Z24CalculateHadamardProductPlS_i)
        /*0068*/ 	.word	0x00000000
.L_17:


//--------------------- .nv.compat                --------------------------
	.section	.nv.compat,"",@"SHT_CUDA_COMPAT_INFO"
	.align	4
        /*0000*/ 	.byte	0x02, 0x09, 0x00, 0x00, 0x02, 0x02, 0x01, 0x00, 0x02, 0x05, 0x05, 0x00, 0x03, 0x07, 0x01, 0x01
        /*0010*/ 	.byte	0x02, 0x03, 0x00, 0x00, 0x02, 0x06, 0x01, 0x00, 0x04, 0x0b, 0x08, 0x00, 0x09, 0x00, 0x00, 0x00
        /*0020*/ 	.byte	0x00, 0x00, 0x00, 0x00


//--------------------- .nv.info._Z20CalculateFinalMatrixPlS_i --------------------------
	.section	.nv.info._Z20CalculateFinalMatrixPlS_i,"",@"SHT_CUDA_INFO"
	.sectionflags	@""
	.align	4


	//----- nvinfo : EIATTR_CUDA_API_VERSION
	.align		4
        /*0000*/ 	.byte	0x04, 0x37
        /*0002*/ 	.short	(.L_19 - .L_18)
.L_18:
        /*0004*/ 	.word	0x00000082


	//----- nvinfo : EIATTR_KPARAM_INFO
	.align		4
.L_19:
        /*0008*/ 	.byte	0x04, 0x17
        /*000a*/ 	.short	(.L_21 - .L_20)
.L_20:
        /*000c*/ 	.word	0x00000000
        /*0010*/ 	.short	0x0002
        /*0012*/ 	.short	0x0010
        /*0014*/ 	.byte	0x00, 0xf0, 0x11, 0x00


	//----- nvinfo : EIATTR_KPARAM_INFO
	.align		4
.L_21:
        /*0018*/ 	.byte	0x04, 0x17
        /*001a*/ 	.short	(.L_23 - .L_22)
.L_22:
        /*001c*/ 	.word	0x00000000
        /*0020*/ 	.short	0x0001
        /*0022*/ 	.short	0x0008
        /*0024*/ 	.byte	0x00, 0xf5, 0x21, 0x00


	//----- nvinfo : EIATTR_KPARAM_INFO
	.align		4
.L_23:
        /*0028*/ 	.byte	0x04, 0x17
        /*002a*/ 	.short	(.L_25 - .L_24)
.L_24:
        /*002c*/ 	.word	0x00000000
        /*0030*/ 	.short	0x0000
        /*0032*/ 	.short	0x0000
        /*0034*/ 	.byte	0x00, 0xf5, 0x21, 0x00


	//----- nvinfo : EIATTR_SPARSE_MMA_MASK
	.align		4
.L_25:
        /*0038*/ 	.byte	0x03, 0x50
        /*003a*/ 	.short	0x0000


	//----- nvinfo : EIATTR_MAXREG_COUNT
	.align		4
        /*003c*/ 	.byte	0x03, 0x1b
        /*003e*/ 	.short	0x00ff


	//----- nvinfo : EIATTR_MERCURY_ISA_VERSION
	.align		4
        /*0040*/ 	.byte	0x03, 0x5f
        /*0042*/ 	.short	0x0101


	//----- nvinfo : EIATTR_VRC_CTA_INIT_COUNT
	.align		4
        /*0044*/ 	.byte	0x02, 0x4a
	.zero		1
	.zero		1


	//----- nvinfo : EIATTR_EXIT_INSTR_OFFSETS
	.align		4
        /*0048*/ 	.byte	0x04, 0x1c
        /*004a*/ 	.short	(.L_27 - .L_26)


	//   ....[0]....
.L_26:
        /*004c*/ 	.word	0x000000f0


	//   ....[1]....
        /*0050*/ 	.word	0x00000380


	//----- nvinfo : EIATTR_CBANK_PARAM_SIZE
	.align		4
.L_27:
        /*0054*/ 	.byte	0x03, 0x19
        /*0056*/ 	.short	0x0014


	//----- nvinfo : EIATTR_PARAM_CBANK
	.align		4
        /*0058*/ 	.byte	0x04, 0x0a
        /*005a*/ 	.short	(.L_29 - .L_28)
	.align		4
.L_28:
        /*005c*/ 	.word	index@(.nv.constant0._Z20CalculateFinalMatrixPlS_i)
        /*0060*/ 	.short	0x0380
        /*0062*/ 	.short	0x0014


	//----- nvinfo : EIATTR_SW_WAR
	.align		4
.L_29:
        /*0064*/ 	.byte	0x04, 0x36
        /*0066*/ 	.short	(.L_31 - .L_30)
.L_30:
        /*0068*/ 	.word	0x00000008
.L_31:


//--------------------- .nv.info._Z16FindWeightMatrixPlS_i --------------------------
	.section	.nv.info._Z16FindWeightMatrixPlS_i,"",@"SHT_CUDA_INFO"
	.sectionflags	@""
	.align	4


	//----- nvinfo : EIATTR_CUDA_API_VERSION
	.align		4
        /*0000*/ 	.byte	0x04, 0x37
        /*0002*/ 	.short	(.L_33 - .L_32)
.L_32:
        /*0004*/ 	.word	0x00000082


	//----- nvinfo : EIATTR_KPARAM_INFO
	.align		4
.L_33:
        /*0008*/ 	.byte	0x04, 0x17
        /*000a*/ 	.short	(.L_35 - .L_34)
.L_34:
        /*000c*/ 	.word	0x00000000
        /*0010*/ 	.short	0x0002
        /*0012*/ 	.short	0x0010
        /*0014*/ 	.byte	0x00, 0xf0, 0x11, 0x00


	//----- nvinfo : EIATTR_KPARAM_INFO
	.align		4
.L_35:
        /*0018*/ 	.byte	0x04, 0x17
        /*001a*/ 	.short	(.L_37 - .L_36)
.L_36:
        /*001c*/ 	.word	0x00000000
        /*0020*/ 	.short	0x0001
        /*0022*/ 	.short	0x0008
        /*0024*/ 	.byte	0x00, 0xf5, 0x21, 0x00


	//----- nvinfo : EIATTR_KPARAM_INFO
	.align		4
.L_37:
        /*0028*/ 	.byte	0x04, 0x17
        /*002a*/ 	.short	(.L_39 - .L_38)
.L_38:
        /*002c*/ 	.word	0x00000000
        /*0030*/ 	.short	0x0000
        /*0032*/ 	.short	0x0000
        /*0034*/ 	.byte	0x00, 0xf5, 0x21, 0x00


	//----- nvinfo : EIATTR_SPARSE_MMA_MASK
	.align		4
.L_39:
        /*0038*/ 	.byte	0x03, 0x50
        /*003a*/ 	.short	0x0000


	//----- nvinfo : EIATTR_MAXREG_COUNT
	.align		4
        /*003c*/ 	.byte	0x03, 0x1b
        /*003e*/ 	.short	0x00ff


	//----- nvinfo : EIATTR_MERCURY_ISA_VERSION
	.align		4
        /*0040*/ 	.byte	0x03, 0x5f
        /*0042*/ 	.short	0x0101


	//----- nvinfo : EIATTR_VRC_CTA_INIT_COUNT
	.align		4
        /*0044*/ 	.byte	0x02, 0x4a
	.zero		1
	.zero		1


	//----- nvinfo : EIATTR_EXIT_INSTR_OFFSETS
	.align		4
        /*0048*/ 	.byte	0x04, 0x1c
        /*004a*/ 	.short	(.L_41 - .L_40)


	//   ....[0]....
.L_40:
        /*004c*/ 	.word	0x000000e0


	//   ....[1]....
        /*0050*/ 	.word	0x000001b0


	//----- nvinfo : EIATTR_CBANK_PARAM_SIZE
	.align		4
.L_41:
        /*0054*/ 	.byte	0x03, 0x19
        /*0056*/ 	.short	0x0014


	//----- nvinfo : EIATTR_PARAM_CBANK
	.align		4
        /*0058*/ 	.byte	0x04, 0x0a
        /*005a*/ 	.short	(.L_43 - .L_42)
	.align		4
.L_42:
        /*005c*/ 	.word	index@(.nv.constant0._Z16FindWeightMatrixPlS_i)
        /*0060*/ 	.short	0x0380
        /*0062*/ 	.short	0x0014


	//----- nvinfo : EIATTR_SW_WAR
	.align		4
.L_43:
        /*0064*/ 	.byte	0x04, 0x36
        /*0066*/ 	.short	(.L_45 - .L_44)
.L_44:
        /*0068*/ 	.word	0x00000008
.L_45:


//--------------------- .nv.info._Z24CalculateHadamardProductPlS_i --------------------------
	.section	.nv.info._Z24CalculateHadamardProductPlS_i,"",@"SHT_CUDA_INFO"
	.sectionflags	@""
	.align	4


	//----- nvinfo : EIATTR_CUDA_API_VERSION
	.align		4
        /*0000*/ 	.byte	0x04, 0x37
        /*0002*/ 	.short	(.L_47 - .L_46)
.L_46:
        /*0004*/ 	.word	0x00000082


	//----- nvinfo : EIATTR_KPARAM_INFO
	.align		4
.L_47:
        /*0008*/ 	.byte	0x04, 0x17
        /*000a*/ 	.short	(.L_49 - .L_48)
.L_48:
        /*000c*/ 	.word	0x00000000
        /*0010*/ 	.short	0x0002
        /*0012*/ 	.short	0x0010
        /*0014*/ 	.byte	0x00, 0xf0, 0x11, 0x00


	//----- nvinfo : EIATTR_KPARAM_INFO
	.align		4
.L_49:
        /*0018*/ 	.byte	0x04, 0x17
        /*001a*/ 	.short	(.L_51 - .L_50)
.L_50:
        /*001c*/ 	.word	0x00000000
        /*0020*/ 	.short	0x0001
        /*0022*/ 	.short	0x0008
        /*0024*/ 	.byte	0x00, 0xf5, 0x21, 0x00


	//----- nvinfo : EIATTR_KPARAM_INFO
	.align		4
.L_51:
        /*0028*/ 	.byte	0x04, 0x17
        /*002a*/ 	.short	(.L_53 - .L_52)
.L_52:
        /*002c*/ 	.word	0x00000000
        /*0030*/ 	.short	0x0000
        /*0032*/ 	.short	0x0000
        /*0034*/ 	.byte	0x00, 0xf5, 0x21, 0x00


	//----- nvinfo : EIATTR_SPARSE_MMA_MASK
	.align		4
.L_53:
        /*0038*/ 	.byte	0x03, 0x50
        /*003a*/ 	.short	0x0000


	//----- nvinfo : EIATTR_MAXREG_COUNT
	.align		4
        /*003c*/ 	.byte	0x03, 0x1b
        /*003e*/ 	.short	0x00ff


	//----- nvinfo : EIATTR_MERCURY_ISA_VERSION
	.align		4
        /*0040*/ 	.byte	0x03, 0x5f
        /*0042*/ 	.short	0x0101


	//----- nvinfo : EIATTR_VRC_CTA_INIT_COUNT
	.align		4
        /*0044*/ 	.byte	0x02, 0x4a
	.zero		1
	.zero		1


	//----- nvinfo : EIATTR_EXIT_INSTR_OFFSETS
	.align		4
        /*0048*/ 	.byte	0x04, 0x1c
        /*004a*/ 	.short	(.L_55 - .L_54)


	//   ....[0]....
.L_54:
        /*004c*/ 	.word	0x000000e0


	//   ....[1]....
        /*0050*/ 	.word	0x00000300


	//----- nvinfo : EIATTR_CBANK_PARAM_SIZE
	.align		4
.L_55:
        /*0054*/ 	.byte	0x03, 0x19
        /*0056*/ 	.short	0x0014


	//----- nvinfo : EIATTR_PARAM_CBANK
	.align		4
        /*0058*/ 	.byte	0x04, 0x0a
        /*005a*/ 	.short	(.L_57 - .L_56)
	.align		4
.L_56:
        /*005c*/ 	.word	index@(.nv.constant0._Z24CalculateHadamardProductPlS_i)
        /*0060*/ 	.short	0x0380
        /*0062*/ 	.short	0x0014


	//----- nvinfo : EIATTR_SW_WAR
	.align		4
.L_57:
        /*0064*/ 	.byte	0x04, 0x36
        /*0066*/ 	.short	(.L_59 - .L_58)
.L_58:
        /*0068*/ 	.word	0x00000008
.L_59:


//--------------------- .nv.callgraph             --------------------------
	.section	.nv.callgraph,"",@"SHT_CUDA_CALLGRAPH"
	.align	4
	.sectionentsize	8
	.align		4
        /*0000*/ 	.word	0x00000000
	.align		4
        /*0004*/ 	.word	0xffffffff
	.align		4
        /*0008*/ 	.word	0x00000000
	.align		4
        /*000c*/ 	.word	0xfffffffe
	.align		4
        /*0010*/ 	.word	0x00000000
	.align		4
        /*0014*/ 	.word	0xfffffffd
	.align		4
        /*0018*/ 	.word	0x00000000
	.align		4
        /*001c*/ 	.word	0xfffffffc


//--------------------- .text._Z20CalculateFinalMatrixPlS_i --------------------------
	.section	.text._Z20CalculateFinalMatrixPlS_i,"ax",@progbits
	.align	128
        .global         _Z20CalculateFinalMatrixPlS_i
        .type           _Z20CalculateFinalMatrixPlS_i,@function
        .size           _Z20CalculateFinalMatrixPlS_i,(.L_x_3 - _Z20CalculateFinalMatrixPlS_i)
        .other          _Z20CalculateFinalMatrixPlS_i,@"STO_CUDA_ENTRY STV_DEFAULT"
_Z20CalculateFinalMatrixPlS_i:
.text._Z20CalculateFinalMatrixPlS_i:
[----:B------:R-:W-:Y:S01]  /*0000*/  LDC R1, c[0x0][0x37c] ;  /* 0x0000df00ff017b82 */ /* 0x000fe20000000800 */
[----:B------:R-:W0:Y:S01]  /*0010*/  S2R R2, SR_TID.Y ;  /* 0x0000000000027919 */ /* 0x000e220000002200 */
[----:B------:R-:W1:Y:S06]  /*0020*/  LDCU UR4, c[0x0][0x360] ;  /* 0x00006c00ff0477ac */ /* 0x000e6c0008000800 */
[----:B------:R-:W2:Y:S01]  /*0030*/  S2UR UR5, SR_CTAID.X ;  /* 0x00000000000579c3 */ /* 0x000ea20000002500 */
[----:B------:R-:W0:Y:S01]  /*0040*/  S2R R3, SR_CTAID.Y ;  /* 0x0000000000037919 */ /* 0x000e220000002600 */
[----:B------:R-:W0:Y:S01]  /*0050*/  LDCU UR6, c[0x0][0x364] ;  /* 0x00006c80ff0677ac */ /* 0x000e220008000800 */
[----:B------:R-:W1:Y:S05]  /*0060*/  S2R R7, SR_TID.X ;  /* 0x0000000000077919 */ /* 0x000e6a0000002100 */
[----:B------:R-:W3:Y:S08]  /*0070*/  LDC R0, c[0x0][0x390] ;  /* 0x0000e400ff007b82 */ /* 0x000ef00000000800 */
[----:B------:R-:W2:Y:S01]  /*0080*/  LDC R5, c[0x0][0x370] ;  /* 0x0000dc00ff057b82 */ /* 0x000ea20000000800 */
[----:B0-----:R-:W-:-:S02]  /*0090*/  IMAD R2, R3, UR6, R2 ;  /* 0x0000000603027c24 */ /* 0x001fc4000f8e0202 */
[----:B---3--:R-:W-:Y:S02]  /*00a0*/  IMAD R3, R0, R0, RZ ;  /* 0x0000000000037224 */ /* 0x008fe400078e02ff */
[----:B--2---:R-:W-:-:S04]  /*00b0*/  IMAD R2, R2, R5, UR5 ;  /* 0x0000000502027e24 */ /* 0x004fc8000f8e0205 */
[----:B-1----:R-:W-:Y:S01]  /*00c0*/  IMAD R7, R2, UR4, R7 ;  /* 0x0000000402077c24 */ /* 0x002fe2000f8e0207 */
[----:B------:R-:W-:-:S04]  /*00d0*/  SHF.L.U32 R2, R3, 0x2, RZ ;  /* 0x0000000203027819 */ /* 0x000fc800000006ff */
[----:B------:R-:W-:-:S13]  /*00e0*/  ISETP.GE.U32.AND P0, PT, R7, R2, PT ;  /* 0x000000020700720c */ /* 0x000fda0003f06070 */
[----:B------:R-:W-:Y:S05]  /*00f0*/  @P0 EXIT ;  /* 0x000000000000094d */ /* 0x000fea0003800000 */
[----:B------:R-:W-:Y:S01]  /*0100*/  SHF.L.U32 R4, R0, 0x1, RZ ;  /* 0x0000000100047819 */ /* 0x000fe200000006ff */
[----:B------:R-:W0:Y:S03]  /*0110*/  LDCU.64 UR4, c[0x0][0x358] ;  /* 0x00006b00ff0477ac */ /* 0x000e260008000a00 */
[----:B------:R-:W1:Y:S01]  /*0120*/  I2F.U32.RP R5, R4 ;  /* 0x0000000400057306 */ /* 0x000e620000209000 */
[----:B------:R-:W-:Y:S01]  /*0130*/  IMAD.MOV R9, RZ, RZ, -R4 ;  /* 0x000000ffff097224 */ /* 0x000fe200078e0a04 */
[----:B------:R-:W-:-:S06]  /*0140*/  ISETP.NE.U32.AND P2, PT, R4, RZ, PT ;  /* 0x000000ff0400720c */ /* 0x000fcc0003f45070 */
[----:B-1----:R-:W1:Y:S02]  /*0150*/  MUFU.RCP R5, R5 ;  /* 0x0000000500057308 */ /* 0x002e640000001000 */
[----:B-1----:R-:W-:-:S06]  /*0160*/  IADD3 R2, PT, PT, R5, 0xffffffe, RZ ;  /* 0x0ffffffe05027810 */ /* 0x002fcc0007ffe0ff */
[----:B------:R1:W2:Y:S02]  /*0170*/  F2I.FTZ.U32.TRUNC.NTZ R3, R2 ;  /* 0x0000000200037305 */ /* 0x0002a4000021f000 */
[----:B-1----:R-:W-:Y:S02]  /*0180*/  HFMA2 R2, -RZ, RZ, 0, 0 ;  /* 0x00000000ff027431 */ /* 0x002fe400000001ff */
[----:B--2---:R-:W-:-:S04]  /*0190*/  IMAD R9, R9, R3, RZ ;  /* 0x0000000309097224 */ /* 0x004fc800078e02ff */
[----:B------:R-:W-:-:S04]  /*01a0*/  IMAD.HI.U32 R6, R3, R9, R2 ;  /* 0x0000000903067227 */ /* 0x000fc800078e0002 */
[----:B------:R-:W-:Y:S02]  /*01b0*/  IMAD.MOV R9, RZ, RZ, -R4 ;  /* 0x000000ffff097224 */ /* 0x000fe400078e0a04 */
[----:B------:R-:W-:-:S05]  /*01c0*/  IMAD.HI.U32 R6, R6, R7, RZ ;  /* 0x0000000706067227 */ /* 0x000fca00078e00ff */
[----:B------:R-:W-:-:S05]  /*01d0*/  IADD3 R3, PT, PT, -R6, RZ, RZ ;  /* 0x000000ff06037210 */ /* 0x000fca0007ffe1ff */
[----:B------:R-:W-:-:S05]  /*01e0*/  IMAD R3, R4, R3, R7 ;  /* 0x0000000304037224 */ /* 0x000fca00078e0207 */
[----:B------:R-:W-:-:S13]  /*01f0*/  ISETP.GE.U32.AND P0, PT, R3, R4, PT ;  /* 0x000000040300720c */ /* 0x000fda0003f06070 */
[----:B------:R-:W-:Y:S01]  /*0200*/  @P0 IMAD.IADD R3, R3, 0x1, -R4 ;  /* 0x0000000103030824 */ /* 0x000fe200078e0a04 */
[----:B------:R-:W-:-:S04]  /*0210*/  @P0 IADD3 R6, PT, PT, R6, 0x1, RZ ;  /* 0x0000000106060810 */ /* 0x000fc80007ffe0ff */
[----:B------:R-:W-:Y:S02]  /*0220*/  ISETP.GE.U32.AND P1, PT, R3, R4, PT ;  /* 0x000000040300720c */ /* 0x000fe40003f26070 */
[----:B------:R-:W1:Y:S11]  /*0230*/  LDC.64 R2, c[0x0][0x380] ;  /* 0x0000e000ff027b82 */ /* 0x000e760000000a00 */
[----:B------:R-:W-:-:S02]  /*0240*/  @P1 IADD3 R6, PT, PT, R6, 0x1, RZ ;  /* 0x0000000106061810 */ /* 0x000fc40007ffe0ff */
[----:B------:R-:W-:Y:S02]  /*0250*/  @!P2 LOP3.LUT R6, RZ, R4, RZ, 0x33, !PT ;  /* 0x00000004ff06a212 */ /* 0x000fe400078e33ff */
[----:B------:R-:W2:Y:S02]  /*0260*/  LDC.64 R4, c[0x0][0x388] ;  /* 0x0000e200ff047b82 */ /* 0x000ea40000000a00 */
[C---:B------:R-:W-:Y:S01]  /*0270*/  ISETP.GE.AND P0, PT, R6.reuse, R0, PT ;  /* 0x000000000600720c */ /* 0x040fe20003f06270 */
[----:B------:R-:W-:-:S03]  /*0280*/  IMAD R9, R6, R9, R7 ;  /* 0x0000000906097224 */ /* 0x000fc600078e0207 */
[----:B------:R-:W-:Y:S02]  /*0290*/  SEL R11, R0, RZ, P0 ;  /* 0x000000ff000b7207 */ /* 0x000fe40000000000 */
[----:B------:R-:W-:Y:S02]  /*02a0*/  ISETP.GE.AND P1, PT, R9, R0, PT ;  /* 0x000000000900720c */ /* 0x000fe40003f26270 */
[----:B------:R-:W-:Y:S02]  /*02b0*/  IADD3 R11, PT, PT, R6, -R11, RZ ;  /* 0x8000000b060b7210 */ /* 0x000fe40007ffe0ff */
[----:B------:R-:W-:-:S04]  /*02c0*/  SEL R8, R0, RZ, P1 ;  /* 0x000000ff00087207 */ /* 0x000fc80000800000 */
[----:B------:R-:W-:-:S05]  /*02d0*/  IADD3 R8, PT, PT, R9, -R8, RZ ;  /* 0x8000000809087210 */ /* 0x000fca0007ffe0ff */
[----:B------:R-:W-:Y:S02]  /*02e0*/  IMAD R11, R11, R0, R8 ;  /* 0x000000000b0b7224 */ /* 0x000fe400078e0208 */
[----:B--2---:R-:W-:-:S04]  /*02f0*/  IMAD.WIDE R4, R7, 0x8, R4 ;  /* 0x0000000807047825 */ /* 0x004fc800078e0204 */
[----:B-1----:R-:W-:Y:S01]  /*0300*/  IMAD.WIDE R2, R11, 0x8, R2 ;  /* 0x000000080b027825 */ /* 0x002fe200078e0202 */
[----:B0-----:R-:W2:Y:S05]  /*0310*/  LDG.E.64 R6, desc[UR4][R4.64] ;  /* 0x0000000404067981 */ /* 0x001eaa000c1e1b00 */
[----:B------:R-:W2:Y:S02]  /*0320*/  LDG.E.64 R2, desc[UR4][R2.64] ;  /* 0x0000000402027981 */ /* 0x000ea4000c1e1b00 */
[-C--:B--2---:R-:W-:Y:S02]  /*0330*/  IMAD R7, R7, R2.reuse, RZ ;  /* 0x0000000207077224 */ /* 0x084fe400078e02ff */
[----:B------:R-:W-:-:S04]  /*0340*/  IMAD.WIDE.U32 R8, R6, R2, RZ ;  /* 0x0000000206087225 */ /* 0x000fc800078e00ff */
[----:B------:R-:W-:-:S05]  /*0350*/  IMAD R7, R3, R6, R7 ;  /* 0x0000000603077224 */ /* 0x000fca00078e0207 */
[----:B------:R-:W-:-:S05]  /*0360*/  IADD3 R9, PT, PT, R9, R7, RZ ;  /* 0x0000000709097210 */ /* 0x000fca0007ffe0ff */
[----:B------:R-:W-:Y:S01]  /*0370*/  STG.E.64 desc[UR4][R4.64], R8 ;  /* 0x0000000804007986 */ /* 0x000fe2000c101b04 */
[----:B------:R-:W-:Y:S05]  /*0380*/  EXIT ;  /* 0x000000000000794d */ /* 0x000fea0003800000 */
.L_x_0:
[----:B------:R-:W-:-:S00]  /*0390*/  BRA `(.L_x_0) ;  /* 0xfffffffc00fc7947 */ /* 0x000fc0000383ffff */
[----:B------:R-:W-:-:S00]  /*03a0*/  NOP ;  /* 0x0000000000007918 */ /* 0x000fc00000000000 */
        /* <DEDUP_REMOVED lines=13> */
.L_x_3:


//--------------------- .text._Z16FindWeightMatrixPlS_i --------------------------
	.section	.text._Z16FindWeightMatrixPlS_i,"ax",@progbits
	.align	128
        .global         _Z16FindWeightMatrixPlS_i
        .type           _Z16FindWeightMatrixPlS_i,@function
        .size           _Z16FindWeightMatrixPlS_i,(.L_x_4 - _Z16FindWeightMatrixPlS_i)
        .other          _Z16FindWeightMatrixPlS_i,@"STO_CUDA_ENTRY STV_DEFAULT"
_Z16FindWeightMatrixPlS_i:
.text._Z16FindWeightMatrixPlS_i:
[----:B------:R-:W-:Y:S01]  /*0000*/  LDC R1, c[0x0][0x37c] ;  /* 0x0000df00ff017b82 */ /* 0x000fe20000000800 */
[----:B------:R-:W0:Y:S01]  /*0010*/  S2R R0, SR_TID.Y ;  /* 0x0000000000007919 */ /* 0x000e220000002200 */
[----:B------:R-:W1:Y:S06]  /*0020*/  LDCU UR5, c[0x0][0x360] ;  /* 0x00006c00ff0577ac */ /* 0x000e6c0008000800 */
[----:B------:R-:W2:Y:S01]  /*0030*/  S2UR UR6, SR_CTAID.X ;  /* 0x00000000000679c3 */ /* 0x000ea20000002500 */
[----:B------:R-:W0:Y:S01]  /*0040*/  S2R R3, SR_CTAID.Y ;  /* 0x0000000000037919 */ /* 0x000e220000002600 */
[----:B------:R-:W0:Y:S01]  /*0050*/  LDCU UR7, c[0x0][0x364] ;  /* 0x00006c80ff0777ac */ /* 0x000e220008000800 */
[----:B------:R-:W1:Y:S01]  /*0060*/  S2R R5, SR_TID.X ;  /* 0x0000000000057919 */ /* 0x000e620000002100 */
[----:B------:R-:W3:Y:S04]  /*0070*/  LDCU UR4, c[0x0][0x390] ;  /* 0x00007200ff0477ac */ /* 0x000ee80008000800 */
[----:B------:R-:W2:Y:S01]  /*0080*/  LDC R7, c[0x0][0x370] ;  /* 0x0000dc00ff077b82 */ /* 0x000ea20000000800 */
[----:B---3--:R-:W-:Y:S01]  /*0090*/  UIMAD UR4, UR4, UR4, URZ ;  /* 0x00000004040472a4 */ /* 0x008fe2000f8e02ff */
[----:B0-----:R-:W-:-:S04]  /*00a0*/  IMAD R0, R3, UR7, R0 ;  /* 0x0000000703007c24 */ /* 0x001fc8000f8e0200 */
[----:B--2---:R-:W-:-:S04]  /*00b0*/  IMAD R0, R0, R7, UR6 ;  /* 0x0000000600007e24 */ /* 0x004fc8000f8e0207 */
[----:B-1----:R-:W-:-:S05]  /*00c0*/  IMAD R5, R0, UR5, R5 ;  /* 0x0000000500057c24 */ /* 0x002fca000f8e0205 */
[----:B------:R-:W-:-:S13]  /*00d0*/  ISETP.GE.U32.AND P0, PT, R5, UR4, PT ;  /* 0x0000000405007c0c */ /* 0x000fda000bf06070 */
[----:B------:R-:W-:Y:S05]  /*00e0*/  @P0 EXIT ;  /* 0x000000000000094d */ /* 0x000fea0003800000 */
[----:B------:R-:W0:Y:S01]  /*00f0*/  LDC.64 R6, c[0x0][0x388] ;  /* 0x0000e200ff067b82 */ /* 0x000e220000000a00 */
[----:B------:R-:W1:Y:S07]  /*0100*/  LDCU.64 UR4, c[0x0][0x358] ;  /* 0x00006b00ff0477ac */ /* 0x000e6e0008000a00 */
[----:B------:R-:W2:Y:S01]  /*0110*/  LDC.64 R2, c[0x0][0x380] ;  /* 0x0000e000ff027b82 */ /* 0x000ea20000000a00 */
[----:B0-----:R-:W-:-:S06]  /*0120*/  IMAD.WIDE.U32 R6, R5, 0x8, R6 ;  /* 0x0000000805067825 */ /* 0x001fcc00078e0006 */
[----:B-1----:R-:W3:Y:S01]  /*0130*/  LDG.E.64 R6, desc[UR4][R6.64] ;  /* 0x0000000406067981 */ /* 0x002ee2000c1e1b00 */
[----:B--2---:R-:W-:-:S05]  /*0140*/  IMAD.WIDE.U32 R2, R5, 0x8, R2 ;  /* 0x0000000805027825 */ /* 0x004fca00078e0002 */
[----:B------:R-:W3:Y:S02]  /*0150*/  LDG.E.64 R4, desc[UR4][R2.64] ;  /* 0x0000000402047981 */ /* 0x000ee4000c1e1b00 */
[----:B---3--:R-:W-:-:S04]  /*0160*/  ISETP.GT.U32.AND P0, PT, R4, R6, PT ;  /* 0x000000060400720c */ /* 0x008fc80003f04070 */
[----:B------:R-:W-:-:S04]  /*0170*/  ISETP.GT.AND.EX P0, PT, R5, R7, PT, P0 ;  /* 0x000000070500720c */ /* 0x000fc80003f04300 */
[----:B------:R-:W-:Y:S02]  /*0180*/  SEL R4, R4, R6, P0 ;  /* 0x0000000604047207 */ /* 0x000fe40000000000 */
[----:B------:R-:W-:-:S05]  /*0190*/  SEL R5, R5, R7, P0 ;  /* 0x0000000705057207 */ /* 0x000fca0000000000 */
[----:B------:R-:W-:Y:S01]  /*01a0*/  STG.E.64 desc[UR4][R2.64], R4 ;  /* 0x0000000402007986 */ /* 0x000fe2000c101b04 */
[----:B------:R-:W-:Y:S05]  /*01b0*/  EXIT ;  /* 0x000000000000794d */ /* 0x000fea0003800000 */
.L_x_1:
        /* <DEDUP_REMOVED lines=12> */
.L_x_4:


//--------------------- .text._Z24CalculateHadamardProductPlS_i --------------------------
	.section	.text._Z24CalculateHadamardProductPlS_i,"ax",@progbits
	.align	128
        .global         _Z24CalculateHadamardProductPlS_i
        .type           _Z24CalculateHadamardProductPlS_i,@function
        .size           _Z24CalculateHadamardProductPlS_i,(.L_x_5 - _Z24CalculateHadamardProductPlS_i)
        .other          _Z24CalculateHadamardProductPlS_i,@"STO_CUDA_ENTRY STV_DEFAULT"
_Z24CalculateHadamardProductPlS_i:
.text._Z24CalculateHadamardProductPlS_i:
        /* <DEDUP_REMOVED lines=9> */
[----:B0-----:R-:W-:-:S04]  /*0090*/  IMAD R0, R3, UR6, R0 ;  /* 0x0000000603007c24 */ /* 0x001fc8000f8e0200 */
[----:B--2---:R-:W-:Y:S01]  /*00a0*/  IMAD R0, R0, R7, UR4 ;  /* 0x0000000400007e24 */ /* 0x004fe2000f8e0207 */
[----:B---3--:R-:W-:-:S03]  /*00b0*/  UIMAD UR4, UR7, UR7, URZ ;  /* 0x00000007070472a4 */ /* 0x008fc6000f8e02ff */
[----:B-1----:R-:W-:-:S05]  /*00c0*/  IMAD R5, R0, UR5, R5 ;  /* 0x0000000500057c24 */ /* 0x002fca000f8e0205 */
[----:B------:R-:W-:-:S13]  /*00d0*/  ISETP.GE.U32.AND P0, PT, R5, UR4, PT ;  /* 0x0000000405007c0c */ /* 0x000fda000bf06070 */
[----:B------:R-:W-:Y:S05]  /*00e0*/  @P0 EXIT ;  /* 0x000000000000094d */ /* 0x000fea0003800000 */
[----:B------:R-:W0:Y:S01]  /*00f0*/  I2F.U32.RP R0, UR7 ;  /* 0x0000000700007d06 */ /* 0x000e220008209000 */
[----:B------:R-:W-:Y:S01]  /*0100*/  ISETP.NE.U32.AND P2, PT, RZ, UR7, PT ;  /* 0x00000007ff007c0c */ /* 0x000fe2000bf45070 */
[----:B------:R-:W1:Y:S06]  /*0110*/  LDCU.64 UR4, c[0x0][0x358] ;  /* 0x00006b00ff0477ac */ /* 0x000e6c0008000a00 */
[----:B0-----:R-:W0:Y:S02]  /*0120*/  MUFU.RCP R0, R0 ;  /* 0x0000000000007308 */ /* 0x001e240000001000 */
[----:B0-----:R-:W-:-:S06]  /*0130*/  IADD3 R2, PT, PT, R0, 0xffffffe, RZ ;  /* 0x0ffffffe00027810 */ /* 0x001fcc0007ffe0ff */
[----:B------:R0:W2:Y:S02]  /*0140*/  F2I.FTZ.U32.TRUNC.NTZ R3, R2 ;  /* 0x0000000200037305 */ /* 0x0000a4000021f000 */
[----:B0-----:R-:W-:Y:S01]  /*0150*/  HFMA2 R2, -RZ, RZ, 0, 0 ;  /* 0x00000000ff027431 */ /* 0x001fe200000001ff */
[----:B--2---:R-:W-:-:S05]  /*0160*/  IADD3 R7, PT, PT, RZ, -R3, RZ ;  /* 0x80000003ff077210 */ /* 0x004fca0007ffe0ff */
[----:B------:R-:W-:-:S04]  /*0170*/  IMAD R7, R7, UR7, RZ ;  /* 0x0000000707077c24 */ /* 0x000fc8000f8e02ff */
[----:B------:R-:W-:-:S06]  /*0180*/  IMAD.HI.U32 R4, R3, R7, R2 ;  /* 0x0000000703047227 */ /* 0x000fcc00078e0002 */
[----:B------:R-:W-:-:S05]  /*0190*/  IMAD.HI.U32 R4, R4, R5, RZ ;  /* 0x0000000504047227 */ /* 0x000fca00078e00ff */
[----:B------:R-:W-:-:S05]  /*01a0*/  IADD3 R6, PT, PT, -R4, RZ, RZ ;  /* 0x000000ff04067210 */ /* 0x000fca0007ffe1ff */
[----:B------:R-:W-:Y:S02]  /*01b0*/  IMAD R3, R6, UR7, R5 ;  /* 0x0000000706037c24 */ /* 0x000fe4000f8e0205 */
[----:B------:R-:W0:Y:S03]  /*01c0*/  LDC.64 R6, c[0x0][0x388] ;  /* 0x0000e200ff067b82 */ /* 0x000e260000000a00 */
[----:B------:R-:W-:-:S13]  /*01d0*/  ISETP.GE.U32.AND P0, PT, R3, UR7, PT ;  /* 0x0000000703007c0c */ /* 0x000fda000bf06070 */
[----:B------:R-:W-:Y:S02]  /*01e0*/  @P0 IADD3 R3, PT, PT, R3, -UR7, RZ ;  /* 0x8000000703030c10 */ /* 0x000fe4000fffe0ff */
[----:B------:R-:W-:Y:S02]  /*01f0*/  @P0 IADD3 R4, PT, PT, R4, 0x1, RZ ;  /* 0x0000000104040810 */ /* 0x000fe40007ffe0ff */
[----:B------:R-:W-:Y:S02]  /*0200*/  ISETP.GE.U32.AND P1, PT, R3, UR7, PT ;  /* 0x0000000703007c0c */ /* 0x000fe4000bf26070 */
[----:B------:R-:W2:Y:S11]  /*0210*/  LDC.64 R2, c[0x0][0x380] ;  /* 0x0000e000ff027b82 */ /* 0x000eb60000000a00 */
[----:B------:R-:W-:-:S02]  /*0220*/  @P1 IADD3 R4, PT, PT, R4, 0x1, RZ ;  /* 0x0000000104041810 */ /* 0x000fc40007ffe0ff */
[----:B------:R-:W-:-:S04]  /*0230*/  @!P2 LOP3.LUT R4, RZ, UR7, RZ, 0x33, !PT ;  /* 0x00000007ff04ac12 */ /* 0x000fc8000f8e33ff */
[----:B------:R-:W-:-:S05]  /*0240*/  IADD3 R0, PT, PT, -R4, RZ, RZ ;  /* 0x000000ff04007210 */ /* 0x000fca0007ffe1ff */
[----:B------:R-:W-:Y:S02]  /*0250*/  IMAD R9, R0, UR7, R5 ;  /* 0x0000000700097c24 */ /* 0x000fe4000f8e0205 */
[----:B--2---:R-:W-:-:S04]  /*0260*/  IMAD.WIDE.U32 R2, R5, 0x8, R2 ;  /* 0x0000000805027825 */ /* 0x004fc800078e0002 */
[----:B------:R-:W-:Y:S02]  /*0270*/  IMAD R9, R9, UR7, R4 ;  /* 0x0000000709097c24 */ /* 0x000fe4000f8e0204 */
[----:B-1----:R-:W2:Y:S02]  /*0280*/  LDG.E.64 R4, desc[UR4][R2.64] ;  /* 0x0000000402047981 */ /* 0x002ea4000c1e1b00 */
[----:B0-----:R-:W-:-:S06]  /*0290*/  IMAD.WIDE.U32 R6, R9, 0x8, R6 ;  /* 0x0000000809067825 */ /* 0x001fcc00078e0006 */
[----:B------:R-:W2:Y:S02]  /*02a0*/  LDG.E.64 R6, desc[UR4][R6.64] ;  /* 0x0000000406067981 */ /* 0x000ea4000c1e1b00 */
[-C--:B--2---:R-:W-:Y:S02]  /*02b0*/  IMAD R11, R7, R4.reuse, RZ ;  /* 0x00000004070b7224 */ /* 0x084fe400078e02ff */
[----:B------:R-:W-:-:S04]  /*02c0*/  IMAD.WIDE.U32 R8, R6, R4, RZ ;  /* 0x0000000406087225 */ /* 0x000fc800078e00ff */
[----:B------:R-:W-:-:S05]  /*02d0*/  IMAD R11, R5, R6, R11 ;  /* 0x00000006050b7224 */ /* 0x000fca00078e020b */
[----:B------:R-:W-:-:S05]  /*02e0*/  IADD3 R9, PT, PT, R9, R11, RZ ;  /* 0x0000000b09097210 */ /* 0x000fca0007ffe0ff */
[----:B------:R-:W-:Y:S01]  /*02f0*/  STG.E.64 desc[UR4][R2.64], R8 ;  /* 0x0000000802007986 */ /* 0x000fe2000c101b04 */
[----:B------:R-:W-:Y:S05]  /*0300*/  EXIT ;  /* 0x000000000000794d */ /* 0x000fea0003800000 */
.L_x_2:
        /* <DEDUP_REMOVED lines=15> */
.L_x_5:


//--------------------- .nv.shared.reserved.0     --------------------------
	.section	.nv.shared.reserved.0,"aw",@nobits
	.weak		__nv_reservedSMEM_offset_0_alias
	.size		__nv_reservedSMEM_offset_0_alias, 0, 64
	.other		__nv_reservedSMEM_offset_0_alias,@"STO_CUDA_RESERVED_SHARED STV_DEFAULT"
__nv_reservedSMEM_offset_0_alias:
	.zero		0
	.zero		64


//--------------------- .nv.constant0._Z20CalculateFinalMatrixPlS_i --------------------------
	.section	.nv.constant0._Z20CalculateFinalMatrixPlS_i,"a",@progbits
	.sectionflags	@""
	.align	4
.nv.constant0._Z20CalculateFinalMatrixPlS_i:
	.zero		916


//--------------------- .nv.constant0._Z16FindWeightMatrixPlS_i --------------------------
	.section	.nv.constant0._Z16FindWeightMatrixPlS_i,"a",@progbits
	.sectionflags	@""
	.align	4
.nv.constant0._Z16FindWeightMatrixPlS_i:
	.zero		916


//--------------------- .nv.constant0._Z24CalculateHadamardProductPlS_i --------------------------
	.section	.nv.constant0._Z24CalculateHadamardProductPlS_i,"a",@progbits
	.sectionflags	@""
	.align	4
.nv.constant0._Z24CalculateHadamardProductPlS_i:
	.zero		916


//--------------------- SYMBOLS --------------------------

	.type		.nv.reservedSmem.offset0,@object
	.size		.nv.reservedSmem.offset0,0x4
